//
// Generated by NVIDIA NVVM Compiler
//
// Compiler Build ID: CL-36424714
// Cuda compilation tools, release 13.0, V13.0.88
// Based on NVVM 20.0.0
//

.version 9.0
.target sm_100
.address_size 64

	// .globl	_Z17parallelPrimalityPiPb

.visible .entry _Z17parallelPrimalityPiPb(
	.param .u64 .ptr .align 1 _Z17parallelPrimalityPiPb_param_0,
	.param .u64 .ptr .align 1 _Z17parallelPrimalityPiPb_param_1
)
{
	.reg .pred 	%p<2>;
	.reg .b16 	%rs<2>;
	.reg .b32 	%r<8>;
	.reg .b64 	%rd<5>;

	ld.param.u64 	%rd2, [_Z17parallelPrimalityPiPb_param_0];
	ld.param.u64 	%rd1, [_Z17parallelPrimalityPiPb_param_1];
	cvta.to.global.u64 	%rd3, %rd2;
	mov.u32 	%r1, %ctaid.x;
	shl.b32 	%r2, %r1, 7;
	mov.u32 	%r3, %tid.x;
	add.s32 	%r4, %r3, %r2;
	add.s32 	%r5, %r4, 2;
	ld.global.u32 	%r6, [%rd3];
	rem.s32 	%r7, %r6, %r5;
	setp.ne.s32 	%p1, %r7, 0;
	@%p1 bra 	$L__BB0_2;
	cvta.to.global.u64 	%rd4, %rd1;
	mov.b16 	%rs1, 0;
	st.global.u8 	[%rd4], %rs1;
$L__BB0_2:
	ret;

}


// ===== COMPILED SASS (sm_100) =====

	.target	sm_100

	.elftype	@"ET_EXEC"


//--------------------- .note.nv.tkinfo           --------------------------
	.section	.note.nv.tkinfo,"",@"SHT_NOTE"
	.sectionflags	@"SHF_NOTE_NV_TKINFO"
	.tkinfo
        /*0018*/ 	.word	0x00000002
        /*0030*/ 	.string	""
        /*0030*/ 	.string	"ptxas"
        /*0030*/ 	.string	"Cuda compilation tools, release 13.0, V13.0.88"
        /*0030*/ 	.string	"Build cuda_13.0.r13.0/compiler.36424714_0"
        /*0030*/ 	.string	"-arch sm_100 -m 64 "



//--------------------- .note.nv.cuinfo           --------------------------
	.section	.note.nv.cuinfo,"",@"SHT_NOTE"
	.sectionflags	@"SHF_NOTE_NV_CUINFO"
        /*0018*/ 	.short	0x0002
        /*001a*/ 	.short	0x0064
        /*001c*/ 	.short	0x0082
	.zero		2


//--------------------- .nv.info                  --------------------------
	.section	.nv.info,"",@"SHT_CUDA_INFO"
	.align	4


	//----- nvinfo : EIATTR_REGCOUNT
	.align		4
        /*0000*/ 	.byte	0x04, 0x2f
        /*0002*/ 	.short	(.L_1 - .L_0)
	.align		4
.L_0:
        /*0004*/ 	.word	index@(_Z17parallelPrimalityPiPb)
        /*0008*/ 	.word	0x0000000d


	//----- nvinfo : EIATTR_FRAME_SIZE
	.align		4
.L_1:
        /*000c*/ 	.byte	0x04, 0x11
        /*000e*/ 	.short	(.L_3 - .L_2)
	.align		4
.L_2:
        /*0010*/ 	.word	index@(_Z17parallelPrimalityPiPb)
        /*0014*/ 	.word	0x00000000


	//----- nvinfo : EIATTR_MIN_STACK_SIZE
	.align		4
.L_3:
        /*0018*/ 	.byte	0x04, 0x12
        /*001a*/ 	.short	(.L_5 - .L_4)
	.align		4
.L_4:
        /*001c*/ 	.word	index@(_Z17parallelPrimalityPiPb)
        /*0020*/ 	.word	0x00000000
.L_5:


//--------------------- .nv.compat                --------------------------
	.section	.nv.compat,"",@"SHT_CUDA_COMPAT_INFO"
	.align	4
        /*0000*/ 	.byte	0x02, 0x09, 0x00, 0x00, 0x02, 0x02, 0x01, 0x00, 0x02, 0x05, 0x05, 0x00, 0x03, 0x07, 0x01, 0x01
        /*0010*/ 	.byte	0x02, 0x03, 0x00, 0x00, 0x02, 0x06, 0x01, 0x00, 0x04, 0x0b, 0x08, 0x00, 0x09, 0x00, 0x00, 0x00
        /*0020*/ 	.byte	0x00, 0x00, 0x00, 0x00


//--------------------- .nv.info._Z17parallelPrimalityPiPb --------------------------
	.section	.nv.info._Z17parallelPrimalityPiPb,"",@"SHT_CUDA_INFO"
	.sectionflags	@""
	.align	4


	//----- nvinfo : EIATTR_CUDA_API_VERSION
	.align		4
        /*0000*/ 	.byte	0x04, 0x37
        /*0002*/ 	.short	(.L_7 - .L_6)
.L_6:
        /*0004*/ 	.word	0x00000082


	//----- nvinfo : EIATTR_KPARAM_INFO
	.align		4
.L_7:
        /*0008*/ 	.byte	0x04, 0x17
        /*000a*/ 	.short	(.L_9 - .L_8)
.L_8:
        /*000c*/ 	.word	0x00000000
        /*0010*/ 	.short	0x0001
        /*0012*/ 	.short	0x0008
        /*0014*/ 	.byte	0x00, 0xf5, 0x21, 0x00


	//----- nvinfo : EIATTR_KPARAM_INFO
	.align		4
.L_9:
        /*0018*/ 	.byte	0x04, 0x17
        /*001a*/ 	.short	(.L_11 - .L_10)
.L_10:
        /*001c*/ 	.word	0x00000000
        /*0020*/ 	.short	0x0000
        /*0022*/ 	.short	0x0000
        /*0024*/ 	.byte	0x00, 0xf5, 0x21, 0x00


	//----- nvinfo : EIATTR_SPARSE_MMA_MASK
	.align		4
.L_11:
        /*0028*/ 	.byte	0x03, 0x50
        /*002a*/ 	.short	0x0000


	//----- nvinfo : EIATTR_MAXREG_COUNT
	.align		4
        /*002c*/ 	.byte	0x03, 0x1b
        /*002e*/ 	.short	0x00ff


	//----- nvinfo : EIATTR_MERCURY_ISA_VERSION
	.align		4
        /*0030*/ 	.byte	0x03, 0x5f
        /*0032*/ 	.short	0x0101


	//----- nvinfo : EIATTR_VRC_CTA_INIT_COUNT
	.align		4
        /*0034*/ 	.byte	0x02, 0x4a
	.zero		1
	.zero		1


	//----- nvinfo : EIATTR_EXIT_INSTR_OFFSETS
	.align		4
        /*0038*/ 	.byte	0x04, 0x1c
        /*003a*/ 	.short	(.L_13 - .L_12)


	//   ....[0]....
.L_12:
        /*003c*/ 	.word	0x000001f0


	//   ....[1]....
        /*0040*/ 	.word	0x00000220


	//----- nvinfo : EIATTR_CBANK_PARAM_SIZE
	.align		4
.L_13:
        /*0044*/ 	.byte	0x03, 0x19
        /*0046*/ 	.short	0x0010


	//----- nvinfo : EIATTR_PARAM_CBANK
	.align		4
        /*0048*/ 	.byte	0x04, 0x0a
        /*004a*/ 	.short	(.L_15 - .L_14)
	.align		4
.L_14:
        /*004c*/ 	.word	index@(.nv.constant0._Z17parallelPrimalityPiPb)
        /*0050*/ 	.short	0x0380
        /*0052*/ 	.short	0x0010


	//----- nvinfo : EIATTR_SW_WAR
	.align		4
.L_15:
        /*0054*/ 	.byte	0x04, 0x36
        /*0056*/ 	.short	(.L_17 - .L_16)
.L_16:
        /*0058*/ 	.word	0x00000008
.L_17:


//--------------------- .nv.callgraph             --------------------------
	.section	.nv.callgraph,"",@"SHT_CUDA_CALLGRAPH"
	.align	4
	.sectionentsize	8
	.align		4
        /*0000*/ 	.word	0x00000000
	.align		4
        /*0004*/ 	.word	0xffffffff
	.align		4
        /*0008*/ 	.word	0x00000000
	.align		4
        /*000c*/ 	.word	0xfffffffe
	.align		4
        /*0010*/ 	.word	0x00000000
	.align		4
        /*0014*/ 	.word	0xfffffffd
	.align		4
        /*0018*/ 	.word	0x00000000
	.align		4
        /*001c*/ 	.word	0xfffffffc


//--------------------- .text._Z17parallelPrimalityPiPb --------------------------
	.section	.text._Z17parallelPrimalityPiPb,"ax",@progbits
	.align	128
        .global         _Z17parallelPrimalityPiPb
        .type           _Z17parallelPrimalityPiPb,@function
        .size           _Z17parallelPrimalityPiPb,(.L_x_1 - _Z17parallelPrimalityPiPb)
        .other          _Z17parallelPrimalityPiPb,@"STO_CUDA_ENTRY STV_DEFAULT"
_Z17parallelPrimalityPiPb:
.text._Z17parallelPrimalityPiPb:
[----:B------:R-:W-:Y:S08]  /*0000*/  LDC R1, c[0x0][0x37c] ;  /* 0x0000df00ff017b82 */ /* 0x000ff00000000800 */
[----:B------:R-:W0:Y:S01]  /*0010*/  LDC.64 R2, c[0x0][0x380] ;  /* 0x0000e000ff027b82 */ /* 0x000e220000000a00 */
[----:B------:R-:W0:Y:S02]  /*0020*/  LDCU.64 UR4, c[0x0][0x358] ;  /* 0x00006b00ff0477ac */ /* 0x000e240008000a00 */
[----:B0-----:R0:W2:Y:S01]  /*0030*/  LDG.E R2, desc[UR4][R2.64] ;  /* 0x0000000402027981 */ /* 0x0010a2000c1e1900 */
[----:B------:R-:W1:Y:S01]  /*0040*/  S2R R0, SR_CTAID.X ;  /* 0x0000000000007919 */ /* 0x000e620000002500 */
[----:B------:R-:W1:Y:S02]  /*0050*/  S2R R5, SR_TID.X ;  /* 0x0000000000057919 */ /* 0x000e640000002100 */
[----:B-1----:R-:W-:-:S04]  /*0060*/  IMAD R0, R0, 0x80, R5 ;  /* 0x0000008000007824 */ /* 0x002fc800078e0205 */
[----:B------:R-:W-:-:S05]  /*0070*/  VIADD R0, R0, 0x2 ;  /* 0x0000000200007836 */ /* 0x000fca0000000000 */
[-C--:B------:R-:W-:Y:S02]  /*0080*/  IABS R8, R0.reuse ;  /* 0x0000000000087213 */ /* 0x080fe40000000000 */
[----:B------:R-:W-:Y:S02]  /*0090*/  IABS R7, R0 ;  /* 0x0000000000077213 */ /* 0x000fe40000000000 */
[----:B------:R-:W1:Y:S08]  /*00a0*/  I2F.RP R6, R8 ;  /* 0x0000000800067306 */ /* 0x000e700000209400 */
[----:B-1----:R-:W1:Y:S02]  /*00b0*/  MUFU.RCP R6, R6 ;  /* 0x0000000600067308 */ /* 0x002e640000001000 */
[----:B-1----:R-:W-:-:S06]  /*00c0*/  VIADD R4, R6, 0xffffffe ;  /* 0x0ffffffe06047836 */ /* 0x002fcc0000000000 */
[----:B------:R1:W0:Y:S02]  /*00d0*/  F2I.FTZ.U32.TRUNC.NTZ R5, R4 ;  /* 0x0000000400057305 */ /* 0x000224000021f000 */
[----:B-1----:R-:W-:Y:S01]  /*00e0*/  IMAD.MOV.U32 R4, RZ, RZ, RZ ;  /* 0x000000ffff047224 */ /* 0x002fe200078e00ff */
[----:B0-----:R-:W-:-:S05]  /*00f0*/  IADD3 R3, PT, PT, RZ, -R5, RZ ;  /* 0x80000005ff037210 */ /* 0x001fca0007ffe0ff */
[----:B------:R-:W-:-:S04]  /*0100*/  IMAD R3, R3, R8, RZ ;  /* 0x0000000803037224 */ /* 0x000fc800078e02ff */
[----:B------:R-:W-:-:S04]  /*0110*/  IMAD.HI.U32 R5, R5, R3, R4 ;  /* 0x0000000305057227 */ /* 0x000fc800078e0004 */
[----:B------:R-:W-:Y:S01]  /*0120*/  IMAD.MOV R3, RZ, RZ, -R7 ;  /* 0x000000ffff037224 */ /* 0x000fe200078e0a07 */
[----:B--2---:R-:W-:Y:S02]  /*0130*/  IABS R10, R2 ;  /* 0x00000002000a7213 */ /* 0x004fe40000000000 */
[----:B------:R-:W-:-:S03]  /*0140*/  ISETP.GE.AND P2, PT, R2, RZ, PT ;  /* 0x000000ff0200720c */ /* 0x000fc60003f46270 */
[----:B------:R-:W-:-:S04]  /*0150*/  IMAD.HI.U32 R5, R5, R10, RZ ;  /* 0x0000000a05057227 */ /* 0x000fc800078e00ff */
[----:B------:R-:W-:-:S05]  /*0160*/  IMAD R5, R5, R3, R10 ;  /* 0x0000000305057224 */ /* 0x000fca00078e020a */
[----:B------:R-:W-:-:S13]  /*0170*/  ISETP.GT.U32.AND P0, PT, R8, R5, PT ;  /* 0x000000050800720c */ /* 0x000fda0003f04070 */
[----:B------:R-:W-:Y:S02]  /*0180*/  @!P0 IADD3 R5, PT, PT, R5, -R8, RZ ;  /* 0x8000000805058210 */ /* 0x000fe40007ffe0ff */
[----:B------:R-:W-:Y:S02]  /*0190*/  ISETP.NE.AND P0, PT, R0, RZ, PT ;  /* 0x000000ff0000720c */ /* 0x000fe40003f05270 */
[----:B------:R-:W-:-:S13]  /*01a0*/  ISETP.GT.U32.AND P1, PT, R8, R5, PT ;  /* 0x000000050800720c */ /* 0x000fda0003f24070 */
[----:B------:R-:W-:-:S05]  /*01b0*/  @!P1 IMAD.IADD R5, R5, 0x1, -R8 ;  /* 0x0000000105059824 */ /* 0x000fca00078e0a08 */
[----:B------:R-:W-:Y:S02]  /*01c0*/  @!P2 IADD3 R5, PT, PT, -R5, RZ, RZ ;  /* 0x000000ff0505a210 */ /* 0x000fe40007ffe1ff */
[----:B------:R-:W-:-:S04]  /*01d0*/  @!P0 LOP3.LUT R5, RZ, R0, RZ, 0x33, !PT ;  /* 0x00000000ff058212 */ /* 0x000fc800078e33ff */
[----:B------:R-:W-:-:S13]  /*01e0*/  ISETP.NE.AND P0, PT, R5, RZ, PT ;  /* 0x000000ff0500720c */ /* 0x000fda0003f05270 */
[----:B------:R-:W-:Y:S05]  /*01f0*/  @P0 EXIT ;  /* 0x000000000000094d */ /* 0x000fea0003800000 */
[----:B------:R-:W0:Y:S02]  /*0200*/  LDC.64 R2, c[0x0][0x388] ;  /* 0x0000e200ff027b82 */ /* 0x000e240000000a00 */
[----:B0-----:R-:W-:Y:S01]  /*0210*/  STG.E.U8 desc[UR4][R2.64], RZ ;  /* 0x000000ff02007986 */ /* 0x001fe2000c101104 */
[----:B------:R-:W-:Y:S05]  /*0220*/  EXIT ;  /* 0x000000000000794d */ /* 0x000fea0003800000 */
.L_x_0:
[----:B------:R-:W-:-:S00]  /*0230*/  BRA `(.L_x_0) ;  /* 0xfffffffc00fc7947 */ /* 0x000fc0000383ffff */
[----:B------:R-:W-:-:S00]  /*0240*/  NOP ;  /* 0x0000000000007918 */ /* 0x000fc00000000000 */
        /* <DEDUP_REMOVED lines=11> */
.L_x_1:


//--------------------- .nv.shared.reserved.0     --------------------------
	.section	.nv.shared.reserved.0,"aw",@nobits
	.weak		__nv_reservedSMEM_offset_0_alias
	.size		__nv_reservedSMEM_offset_0_alias, 0, 64
	.other		__nv_reservedSMEM_offset_0_alias,@"STO_CUDA_RESERVED_SHARED STV_DEFAULT"
__nv_reservedSMEM_offset_0_alias:
	.zero		0
	.zero		64


//--------------------- .nv.constant0._Z17parallelPrimalityPiPb --------------------------
	.section	.nv.constant0._Z17parallelPrimalityPiPb,"a",@progbits
	.sectionflags	@""
	.align	4
.nv.constant0._Z17parallelPrimalityPiPb:
	.zero		912


//--------------------- SYMBOLS --------------------------

	.type		.nv.reservedSmem.offset0,@object
	.size		.nv.reservedSmem.offset0,0x4
